	.headerflags	@"EF_CUDA_TEXMODE_UNIFIED EF_CUDA_64BIT_ADDRESS EF_CUDA_ACCELERATORS EF_CUDA_SM90 EF_CUDA_VIRTUAL_SM(EF_CUDA_SM90)"
	.elftype	@"ET_EXEC"


//--------------------- .nv.info                  --------------------------
	.section	.nv.info,"",@"SHT_CUDA_INFO"
	.align	4


	//----- nvinfo : EIATTR_REGCOUNT
	.align		4
        /*0000*/ 	.byte	0x04, 0x2f
        /*0002*/ 	.short	(.L_1 - .L_0)
	.align		4
.L_0:
        /*0004*/ 	.word	index@(triton_poi_fused_clone_6)
        /*0008*/ 	.word	0x0000000e


	//----- nvinfo : EIATTR_MIN_STACK_SIZE
	.align		4
.L_1:
        /*000c*/ 	.byte	0x04, 0x12
        /*000e*/ 	.short	(.L_3 - .L_2)
	.align		4
.L_2:
        /*0010*/ 	.word	index@(triton_poi_fused_clone_6)
        /*0014*/ 	.word	0x00000000


	//----- nvinfo : EIATTR_FRAME_SIZE
	.align		4
.L_3:
        /*0018*/ 	.byte	0x04, 0x11
        /*001a*/ 	.short	(.L_5 - .L_4)
	.align		4
.L_4:
        /*001c*/ 	.word	index@(triton_poi_fused_clone_6)
        /*0020*/ 	.word	0x00000000


	//----- nvinfo : EIATTR_MIN_STACK_SIZE
	.align		4
.L_5:
        /*0024*/ 	.byte	0x04, 0x12
        /*0026*/ 	.short	(.L_7 - .L_6)
	.align		4
.L_6:
        /*0028*/ 	.word	index@(triton_poi_fused_clone_6)
        /*002c*/ 	.word	0x00000000
.L_7:


//--------------------- .nv.info.triton_poi_fused_clone_6 --------------------------
	.section	.nv.info.triton_poi_fused_clone_6,"",@"SHT_CUDA_INFO"
	.sectionflags	@""
	.align	4


	//----- nvinfo : EIATTR_CUDA_API_VERSION
	.align		4
        /*0000*/ 	.byte	0x04, 0x37
        /*0002*/ 	.short	(.L_9 - .L_8)
.L_8:
        /*0004*/ 	.word	0x0000007c


	//----- nvinfo : EIATTR_KPARAM_INFO
	.align		4
.L_9:
        /*0008*/ 	.byte	0x04, 0x17
        /*000a*/ 	.short	(.L_11 - .L_10)
.L_10:
        /*000c*/ 	.word	0x00000000
        /*0010*/ 	.short	0x0003
        /*0012*/ 	.short	0x0014
        /*0014*/ 	.byte	0x00, 0xf0, 0x11, 0x00


	//----- nvinfo : EIATTR_KPARAM_INFO
	.align		4
.L_11:
        /*0018*/ 	.byte	0x04, 0x17
        /*001a*/ 	.short	(.L_13 - .L_12)
.L_12:
        /*001c*/ 	.word	0x00000000
        /*0020*/ 	.short	0x0002
        /*0022*/ 	.short	0x0010
        /*0024*/ 	.byte	0x00, 0xf0, 0x11, 0x00


	//----- nvinfo : EIATTR_KPARAM_INFO
	.align		4
.L_13:
        /*0028*/ 	.byte	0x04, 0x17
        /*002a*/ 	.short	(.L_15 - .L_14)
.L_14:
        /*002c*/ 	.word	0x00000000
        /*0030*/ 	.short	0x0001
        /*0032*/ 	.short	0x0008
        /*0034*/ 	.byte	0x00, 0xf4, 0x21, 0x00


	//----- nvinfo : EIATTR_KPARAM_INFO
	.align		4
.L_15:
        /*0038*/ 	.byte	0x04, 0x17
        /*003a*/ 	.short	(.L_17 - .L_16)
.L_16:
        /*003c*/ 	.word	0x00000000
        /*0040*/ 	.short	0x0000
        /*0042*/ 	.short	0x0000
        /*0044*/ 	.byte	0x00, 0xf4, 0x21, 0x00


	//----- nvinfo : EIATTR_SPARSE_MMA_MASK
	.align		4
.L_17:
        /*0048*/ 	.byte	0x03, 0x50
        /*004a*/ 	.short	0x0000


	//----- nvinfo : EIATTR_MAXREG_COUNT
	.align		4
        /*004c*/ 	.byte	0x03, 0x1b
        /*004e*/ 	.short	0x00ff


	//----- nvinfo : EIATTR_EXIT_INSTR_OFFSETS
	.align		4
        /*0050*/ 	.byte	0x04, 0x1c
        /*0052*/ 	.short	(.L_19 - .L_18)


	//   ....[0]....
.L_18:
        /*0054*/ 	.word	0x000002d0


	//   ....[1]....
        /*0058*/ 	.word	0x00000330


	//----- nvinfo : EIATTR_REQNTID
	.align		4
.L_19:
        /*005c*/ 	.byte	0x04, 0x10
        /*005e*/ 	.short	(.L_21 - .L_20)
.L_20:
        /*0060*/ 	.word	0x00000080
        /*0064*/ 	.word	0x00000001
        /*0068*/ 	.word	0x00000001


	//----- nvinfo : EIATTR_CBANK_PARAM_SIZE
	.align		4
.L_21:
        /*006c*/ 	.byte	0x03, 0x19
        /*006e*/ 	.short	0x0018


	//----- nvinfo : EIATTR_PARAM_CBANK
	.align		4
        /*0070*/ 	.byte	0x04, 0x0a
        /*0072*/ 	.short	(.L_23 - .L_22)
	.align		4
.L_22:
        /*0074*/ 	.word	index@(.nv.constant0.triton_poi_fused_clone_6)
        /*0078*/ 	.short	0x0210
        /*007a*/ 	.short	0x0018


	//----- nvinfo : EIATTR_SW_WAR
	.align		4
.L_23:
        /*007c*/ 	.byte	0x04, 0x36
        /*007e*/ 	.short	(.L_25 - .L_24)
.L_24:
        /*0080*/ 	.word	0x00000008
.L_25:


//--------------------- .nv.callgraph             --------------------------
	.section	.nv.callgraph,"",@"SHT_CUDA_CALLGRAPH"
	.align	4
	.sectionentsize	8
	.align		4
        /*0000*/ 	.word	0x00000000
	.align		4
        /*0004*/ 	.word	0xffffffff
	.align		4
        /*0008*/ 	.word	0x00000000
	.align		4
        /*000c*/ 	.word	0xfffffffe
	.align		4
        /*0010*/ 	.word	0x00000000
	.align		4
        /*0014*/ 	.word	0xfffffffd
	.align		4
        /*0018*/ 	.word	0x00000000
	.align		4
        /*001c*/ 	.word	0xfffffffc


//--------------------- .text.triton_poi_fused_clone_6 --------------------------
	.section	.text.triton_poi_fused_clone_6,"ax",@progbits
	.sectionflags	@"SHF_BARRIERS=1"
	.align	128
        .global         triton_poi_fused_clone_6
        .type           triton_poi_fused_clone_6,@function
        .size           triton_poi_fused_clone_6,(.L_x_1 - triton_poi_fused_clone_6)
        .other          triton_poi_fused_clone_6,@"STO_CUDA_ENTRY STV_DEFAULT"
triton_poi_fused_clone_6:
.text.triton_poi_fused_clone_6:
[----:B------:R-:W0:Y:S02]  /*0000*/  LDC R1, c[0x0][0x28] ;  /* 0x00000a00ff017b82 */ /* 0x000e240000000800 */
[----:B------:R-:W1:Y:S01]  /*0010*/  S2R R5, SR_CTAID.Y ;  /* 0x0000000000057919 */ /* 0x000e620000002600 */
[----:B------:R-:W2:Y:S01]  /*0020*/  LDC.64 R2, c[0x0][0x210] ;  /* 0x00008400ff027b82 */ /* 0x000ea20000000a00 */
[----:B------:R-:W-:Y:S01]  /*0030*/  ULDC.64 UR6, c[0x0][0x208] ;  /* 0x0000820000067ab9 */ /* 0x000fe20000000a00 */
[----:B------:R-:W3:Y:S01]  /*0040*/  S2R R0, SR_TID.X ;  /* 0x0000000000007919 */ /* 0x000ee20000002100 */
[----:B------:R-:W4:Y:S01]  /*0050*/  S2R R6, SR_CTAID.X ;  /* 0x0000000000067919 */ /* 0x000f220000002500 */
[----:B-1----:R-:W-:Y:S01]  /*0060*/  IMAD.SHL.U32 R5, R5, 0x20, RZ ;  /* 0x0000002005057824 */ /* 0x002fe200078e00ff */
[----:B---3--:R-:W-:-:S04]  /*0070*/  SHF.R.U32.HI R8, RZ, 0x5, R0 ;  /* 0x00000005ff087819 */ /* 0x008fc80000011600 */
[----:B------:R-:W-:-:S04]  /*0080*/  LOP3.LUT R4, R5, 0x1f, R0, 0xf8, !PT ;  /* 0x0000001f05047812 */ /* 0x000fc800078ef800 */
[----:B------:R-:W-:-:S04]  /*0090*/  SHF.R.S32.HI R7, RZ, 0x1f, R4 ;  /* 0x0000001fff077819 */ /* 0x000fc80000011404 */
[----:B------:R-:W-:Y:S01]  /*00a0*/  LEA.HI R9, R7, R4, RZ, 0x4 ;  /* 0x0000000407097211 */ /* 0x000fe200078f20ff */
[----:B----4-:R-:W-:Y:S01]  /*00b0*/  IMAD.SHL.U32 R7, R6, 0x4, RZ ;  /* 0x0000000406077824 */ /* 0x010fe200078e00ff */
[----:B------:R-:W-:Y:S02]  /*00c0*/  SGXT.U32 R6, R8, 0x2 ;  /* 0x000000020806781a */ /* 0x000fe40000000000 */
[C---:B------:R-:W-:Y:S01]  /*00d0*/  LOP3.LUT R11, R9.reuse, 0xfffffff0, RZ, 0xc0, !PT ;  /* 0xfffffff0090b7812 */ /* 0x040fe200078ec0ff */
[----:B------:R-:W-:Y:S01]  /*00e0*/  IMAD.SHL.U32 R9, R9, 0x4, RZ ;  /* 0x0000000409097824 */ /* 0x000fe200078e00ff */
[----:B------:R-:W-:-:S03]  /*00f0*/  LOP3.LUT R8, R7, R6, RZ, 0xfc, !PT ;  /* 0x0000000607087212 */ /* 0x000fc600078efcff */
[----:B------:R-:W-:Y:S01]  /*0100*/  IMAD.IADD R11, R4, 0x1, -R11 ;  /* 0x00000001040b7824 */ /* 0x000fe200078e0a0b */
[----:B------:R-:W-:-:S03]  /*0110*/  ISETP.GE.AND P0, PT, R8, 0x4, PT ;  /* 0x000000040800780c */ /* 0x000fc60003f06270 */
[----:B------:R-:W-:Y:S01]  /*0120*/  IMAD R11, R8, 0x10, R11 ;  /* 0x00000010080b7824 */ /* 0x000fe200078e020b */
[----:B------:R-:W-:Y:S02]  /*0130*/  LOP3.LUT R8, R9, 0xffffffc0, RZ, 0xc0, !PT ;  /* 0xffffffc009087812 */ /* 0x000fe400078ec0ff */
[----:B------:R-:W-:-:S03]  /*0140*/  ISETP.LT.AND P0, PT, R4, 0x40, !P0 ;  /* 0x000000400400780c */ /* 0x000fc60004701270 */
[----:B------:R-:W-:Y:S02]  /*0150*/  IMAD.IADD R11, R11, 0x1, R8 ;  /* 0x000000010b0b7824 */ /* 0x000fe400078e0208 */
[----:B------:R-:W-:Y:S02]  /*0160*/  IMAD.MOV.U32 R8, RZ, RZ, RZ ;  /* 0x000000ffff087224 */ /* 0x000fe400078e00ff */
[----:B--2---:R-:W-:-:S06]  /*0170*/  IMAD.WIDE R2, R11, 0x4, R2 ;  /* 0x000000040b027825 */ /* 0x004fcc00078e0202 */
[----:B------:R1:W2:Y:S01]  /*0180*/  @P0 LDG.E.EL R8, desc[UR6][R2.64] ;  /* 0x0000000602080981 */ /* 0x0002a2000c2e1900 */
[----:B------:R-:W3:Y:S01]  /*0190*/  S2UR UR5, SR_CgaCtaId ;  /* 0x00000000000579c3 */ /* 0x000ee20000008800 */
[----:B------:R-:W-:Y:S01]  /*01a0*/  IMAD.SHL.U32 R9, R0, 0x4, RZ ;  /* 0x0000000400097824 */ /* 0x000fe200078e00ff */
[----:B------:R-:W-:Y:S01]  /*01b0*/  UMOV UR4, 0x400 ;  /* 0x0000040000047882 */ /* 0x000fe20000000000 */
[----:B------:R-:W-:Y:S02]  /*01c0*/  SHF.R.U32.HI R4, RZ, 0x2, R0 ;  /* 0x00000002ff047819 */ /* 0x000fe40000011600 */
[----:B------:R-:W-:Y:S02]  /*01d0*/  LOP3.LUT R7, R7, 0x3, R0, 0xf8, !PT ;  /* 0x0000000307077812 */ /* 0x000fe400078ef800 */
[----:B------:R-:W-:Y:S02]  /*01e0*/  LOP3.LUT R9, R9, 0x7c, RZ, 0xc0, !PT ;  /* 0x0000007c09097812 */ /* 0x000fe400078ec0ff */
[----:B------:R-:W-:-:S02]  /*01f0*/  SGXT.U32 R4, R4, 0x5 ;  /* 0x000000050404781a */ /* 0x000fc40000000000 */
[----:B------:R-:W-:Y:S02]  /*0200*/  LOP3.LUT R6, R9, R6, RZ, 0xfc, !PT ;  /* 0x0000000609067212 */ /* 0x000fe400078efcff */
[----:B------:R-:W-:Y:S02]  /*0210*/  LOP3.LUT R4, R5, R4, RZ, 0xfc, !PT ;  /* 0x0000000405047212 */ /* 0x000fe400078efcff */
[----:B------:R-:W-:Y:S02]  /*0220*/  ISETP.GE.AND P0, PT, R7, 0x4, PT ;  /* 0x000000040700780c */ /* 0x000fe40003f06270 */
[----:B-1----:R-:W-:Y:S02]  /*0230*/  LOP3.LUT R2, R0, 0x7c, RZ, 0xc0, !PT ;  /* 0x0000007c00027812 */ /* 0x002fe400078ec0ff */
[----:B------:R-:W-:Y:S02]  /*0240*/  ISETP.LT.AND P0, PT, R4, 0x40, !P0 ;  /* 0x000000400400780c */ /* 0x000fe40004701270 */
[----:B------:R-:W-:Y:S01]  /*0250*/  LOP3.LUT R0, R0, 0x7f, RZ, 0xc0, !PT ;  /* 0x0000007f00007812 */ /* 0x000fe200078ec0ff */
[----:B---3--:R-:W-:-:S06]  /*0260*/  UPRMT UR4, UR5, 0x654, UR4 ;  /* 0x0000065405047896 */ /* 0x008fcc0008000004 */
[----:B------:R-:W-:Y:S02]  /*0270*/  VIADD R9, R9, UR4 ;  /* 0x0000000409097c36 */ /* 0x000fe40008000000 */
[----:B------:R-:W-:Y:S02]  /*0280*/  VIADD R3, R2, UR4 ;  /* 0x0000000402037c36 */ /* 0x000fe40008000000 */
[----:B------:R-:W-:Y:S02]  /*0290*/  IMAD R9, R6, 0x4, R9 ;  /* 0x0000000406097824 */ /* 0x000fe400078e0209 */
[----:B------:R-:W-:-:S03]  /*02a0*/  IMAD R0, R0, 0x4, R3 ;  /* 0x0000000400007824 */ /* 0x000fc600078e0203 */
[----:B--2---:R1:W-:Y:S01]  /*02b0*/  STS [R9], R8 ;  /* 0x0000000809007388 */ /* 0x0043e20000000800 */
[----:B------:R-:W-:Y:S06]  /*02c0*/  BAR.SYNC.DEFER_BLOCKING 0x0 ;  /* 0x0000000000007b1d */ /* 0x000fec0000010000 */
[----:B-1----:R-:W-:Y:S05]  /*02d0*/  @!P0 EXIT ;  /* 0x000000000000894d */ /* 0x002fea0003800000 */
[----:B------:R-:W0:Y:S01]  /*02e0*/  LDS R5, [R0] ;  /* 0x0000000000057984 */ /* 0x000e220000000800 */
[----:B------:R-:W1:Y:S01]  /*02f0*/  LDC.64 R2, c[0x0][0x218] ;  /* 0x00008600ff027b82 */ /* 0x000e620000000a00 */
[----:B------:R-:W-:-:S04]  /*0300*/  IMAD R7, R4, 0x4, R7 ;  /* 0x0000000404077824 */ /* 0x000fc800078e0207 */
[----:B-1----:R-:W-:-:S05]  /*0310*/  IMAD.WIDE R2, R7, 0x4, R2 ;  /* 0x0000000407027825 */ /* 0x002fca00078e0202 */
[----:B0-----:R-:W-:Y:S01]  /*0320*/  STG.E desc[UR6][R2.64], R5 ;  /* 0x0000000502007986 */ /* 0x001fe2000c101906 */
[----:B------:R-:W-:Y:S05]  /*0330*/  EXIT ;  /* 0x000000000000794d */ /* 0x000fea0003800000 */
.L_x_0:
[----:B------:R-:W-:-:S00]  /*0340*/  BRA `(.L_x_0) ;  /* 0xfffffffc00fc7947 */ /* 0x000fc0000383ffff */
[----:B------:R-:W-:-:S00]  /*0350*/  NOP ;  /* 0x0000000000007918 */ /* 0x000fc00000000000 */
        /* <DEDUP_REMOVED lines=10> */
.L_x_1:


//--------------------- .nv.shared.triton_poi_fused_clone_6 --------------------------
	.section	.nv.shared.triton_poi_fused_clone_6,"aw",@nobits
	.sectionflags	@""
	.align	16
	.zero		1024


//--------------------- .nv.constant0.triton_poi_fused_clone_6 --------------------------
	.section	.nv.constant0.triton_poi_fused_clone_6,"a",@progbits
	.sectionflags	@""
	.align	4
.nv.constant0.triton_poi_fused_clone_6:
	.zero		552
